	.headerflags	@"EF_CUDA_TEXMODE_UNIFIED EF_CUDA_64BIT_ADDRESS EF_CUDA_ACCELERATORS EF_CUDA_SM90 EF_CUDA_VIRTUAL_SM(EF_CUDA_SM90)"
	.elftype	@"ET_EXEC"


//--------------------- .nv.info                  --------------------------
	.section	.nv.info,"",@"SHT_CUDA_INFO"
	.align	4


	//----- nvinfo : EIATTR_REGCOUNT
	.align		4
        /*0000*/ 	.byte	0x04, 0x2f
        /*0002*/ 	.short	(.L_1 - .L_0)
	.align		4
.L_0:
        /*0004*/ 	.word	index@(triton_mm)
        /*0008*/ 	.word	0x00000030


	//----- nvinfo : EIATTR_MIN_STACK_SIZE
	.align		4
.L_1:
        /*000c*/ 	.byte	0x04, 0x12
        /*000e*/ 	.short	(.L_3 - .L_2)
	.align		4
.L_2:
        /*0010*/ 	.word	index@(triton_mm)
        /*0014*/ 	.word	0x00000000


	//----- nvinfo : EIATTR_FRAME_SIZE
	.align		4
.L_3:
        /*0018*/ 	.byte	0x04, 0x11
        /*001a*/ 	.short	(.L_5 - .L_4)
	.align		4
.L_4:
        /*001c*/ 	.word	index@(triton_mm)
        /*0020*/ 	.word	0x00000000


	//----- nvinfo : EIATTR_MIN_STACK_SIZE
	.align		4
.L_5:
        /*0024*/ 	.byte	0x04, 0x12
        /*0026*/ 	.short	(.L_7 - .L_6)
	.align		4
.L_6:
        /*0028*/ 	.word	index@(triton_mm)
        /*002c*/ 	.word	0x00000000
.L_7:


//--------------------- .nv.info.triton_mm        --------------------------
	.section	.nv.info.triton_mm,"",@"SHT_CUDA_INFO"
	.sectionflags	@""
	.align	4


	//----- nvinfo : EIATTR_CUDA_API_VERSION
	.align		4
        /*0000*/ 	.byte	0x04, 0x37
        /*0002*/ 	.short	(.L_9 - .L_8)
.L_8:
        /*0004*/ 	.word	0x0000007c


	//----- nvinfo : EIATTR_KPARAM_INFO
	.align		4
.L_9:
        /*0008*/ 	.byte	0x04, 0x17
        /*000a*/ 	.short	(.L_11 - .L_10)
.L_10:
        /*000c*/ 	.word	0x00000000
        /*0010*/ 	.short	0x0002
        /*0012*/ 	.short	0x0010
        /*0014*/ 	.byte	0x00, 0xf0, 0x21, 0x00


	//----- nvinfo : EIATTR_KPARAM_INFO
	.align		4
.L_11:
        /*0018*/ 	.byte	0x04, 0x17
        /*001a*/ 	.short	(.L_13 - .L_12)
.L_12:
        /*001c*/ 	.word	0x00000000
        /*0020*/ 	.short	0x0001
        /*0022*/ 	.short	0x0008
        /*0024*/ 	.byte	0x00, 0xf0, 0x21, 0x00


	//----- nvinfo : EIATTR_KPARAM_INFO
	.align		4
.L_13:
        /*0028*/ 	.byte	0x04, 0x17
        /*002a*/ 	.short	(.L_15 - .L_14)
.L_14:
        /*002c*/ 	.word	0x00000000
        /*0030*/ 	.short	0x0000
        /*0032*/ 	.short	0x0000
        /*0034*/ 	.byte	0x00, 0xf0, 0x21, 0x00


	//----- nvinfo : EIATTR_SPARSE_MMA_MASK
	.align		4
.L_15:
        /*0038*/ 	.byte	0x03, 0x50
        /*003a*/ 	.short	0x0000


	//----- nvinfo : EIATTR_MAXREG_COUNT
	.align		4
        /*003c*/ 	.byte	0x03, 0x1b
        /*003e*/ 	.short	0x00ff


	//----- nvinfo : EIATTR_EXIT_INSTR_OFFSETS
	.align		4
        /*0040*/ 	.byte	0x04, 0x1c
        /*0042*/ 	.short	(.L_17 - .L_16)


	//   ....[0]....
.L_16:
        /*0044*/ 	.word	0x00000c40


	//   ....[1]....
        /*0048*/ 	.word	0x00000c90


	//----- nvinfo : EIATTR_MAX_THREADS
	.align		4
.L_17:
        /*004c*/ 	.byte	0x04, 0x05
        /*004e*/ 	.short	(.L_19 - .L_18)
.L_18:
        /*0050*/ 	.word	0x00000040
        /*0054*/ 	.word	0x00000001
        /*0058*/ 	.word	0x00000001


	//----- nvinfo : EIATTR_CBANK_PARAM_SIZE
	.align		4
.L_19:
        /*005c*/ 	.byte	0x03, 0x19
        /*005e*/ 	.short	0x0018


	//----- nvinfo : EIATTR_PARAM_CBANK
	.align		4
        /*0060*/ 	.byte	0x04, 0x0a
        /*0062*/ 	.short	(.L_21 - .L_20)
	.align		4
.L_20:
        /*0064*/ 	.word	index@(.nv.constant0.triton_mm)
        /*0068*/ 	.short	0x0210
        /*006a*/ 	.short	0x0018


	//----- nvinfo : EIATTR_SW_WAR
	.align		4
.L_21:
        /*006c*/ 	.byte	0x04, 0x36
        /*006e*/ 	.short	(.L_23 - .L_22)
.L_22:
        /*0070*/ 	.word	0x00000008
.L_23:


//--------------------- .nv.callgraph             --------------------------
	.section	.nv.callgraph,"",@"SHT_CUDA_CALLGRAPH"
	.align	4
	.sectionentsize	8
	.align		4
        /*0000*/ 	.word	0x00000000
	.align		4
        /*0004*/ 	.word	0xffffffff
	.align		4
        /*0008*/ 	.word	0x00000000
	.align		4
        /*000c*/ 	.word	0xfffffffe
	.align		4
        /*0010*/ 	.word	0x00000000
	.align		4
        /*0014*/ 	.word	0xfffffffd
	.align		4
        /*0018*/ 	.word	0x00000000
	.align		4
        /*001c*/ 	.word	0xfffffffc


//--------------------- .text.triton_mm           --------------------------
	.section	.text.triton_mm,"ax",@progbits
	.sectionflags	@"SHF_BARRIERS=1"
	.align	128
        .global         triton_mm
        .type           triton_mm,@function
        .size           triton_mm,(.L_x_1 - triton_mm)
        .other          triton_mm,@"STO_CUDA_ENTRY STV_DEFAULT"
triton_mm:
.text.triton_mm:
[----:B------:R-:W0:Y:S02]  /*0000*/  LDC R1, c[0x0][0x28] ;  /* 0x00000a00ff017b82 */ /* 0x000e240000000800 */
[----:B------:R-:W1:Y:S01]  /*0010*/  S2R R9, SR_CTAID.X ;  /* 0x0000000000097919 */ /* 0x000e620000002500 */
[----:B------:R-:W-:Y:S01]  /*0020*/  IMAD.MOV.U32 R5, RZ, RZ, -0x8 ;  /* 0xfffffff8ff057424 */ /* 0x000fe200078e00ff */
[----:B------:R-:W2:Y:S01]  /*0030*/  LDC.64 R42, c[0x0][0x210] ;  /* 0x00008400ff2a7b82 */ /* 0x000ea20000000a00 */
[----:B------:R-:W-:-:S07]  /*0040*/  ULDC.64 UR6, c[0x0][0x208] ;  /* 0x0000820000067ab9 */ /* 0x000fce0000000a00 */
[----:B------:R-:W3:Y:S01]  /*0050*/  LDC.64 R40, c[0x0][0x218] ;  /* 0x00008600ff287b82 */ /* 0x000ee20000000a00 */
[----:B-1----:R-:W-:Y:S01]  /*0060*/  IMAD.HI R2, R9, 0x2aaaaaab, RZ ;  /* 0x2aaaaaab09027827 */ /* 0x002fe200078e02ff */
[----:B------:R-:W-:-:S04]  /*0070*/  IABS R10, R9 ;  /* 0x00000009000a7213 */ /* 0x000fc80000000000 */
[----:B------:R-:W-:-:S04]  /*0080*/  SHF.R.U32.HI R3, RZ, 0x1f, R2 ;  /* 0x0000001fff037819 */ /* 0x000fc80000011602 */
[----:B------:R-:W-:-:S05]  /*0090*/  LEA.HI.SX32 R2, R2, R3, 0x19 ;  /* 0x0000000302027211 */ /* 0x000fca00078fcaff */
[C---:B------:R-:W-:Y:S02]  /*00a0*/  IMAD R0, R2.reuse, R5, 0x80 ;  /* 0x0000008002007424 */ /* 0x040fe400078e0205 */
[----:B------:R-:W-:-:S03]  /*00b0*/  IMAD R7, R2, -0x300, R9 ;  /* 0xfffffd0002077824 */ /* 0x000fc600078e0209 */
[----:B------:R-:W-:Y:S02]  /*00c0*/  VIMNMX R0, R0, 0x8, PT ;  /* 0x0000000800007848 */ /* 0x000fe40003fe0100 */
[----:B------:R-:W-:Y:S02]  /*00d0*/  IABS R6, R7 ;  /* 0x0000000700067213 */ /* 0x000fe40000000000 */
[-C--:B------:R-:W-:Y:S02]  /*00e0*/  IABS R8, R0.reuse ;  /* 0x0000000000087213 */ /* 0x080fe40000000000 */
[-C--:B------:R-:W-:Y:S02]  /*00f0*/  IABS R12, R0.reuse ;  /* 0x00000000000c7213 */ /* 0x080fe40000000000 */
[----:B------:R-:W1:Y:S01]  /*0100*/  I2F.RP R3, R8 ;  /* 0x0000000800037306 */ /* 0x000e620000209400 */
[----:B------:R-:W-:-:S04]  /*0110*/  LOP3.LUT R7, R7, R0, RZ, 0x3c, !PT ;  /* 0x0000000007077212 */ /* 0x000fc800078e3cff */
[----:B------:R-:W-:-:S03]  /*0120*/  ISETP.GE.AND P2, PT, R7, RZ, PT ;  /* 0x000000ff0700720c */ /* 0x000fc60003f46270 */
[----:B-1----:R-:W1:Y:S02]  /*0130*/  MUFU.RCP R3, R3 ;  /* 0x0000000300037308 */ /* 0x002e640000001000 */
[----:B-1----:R-:W-:Y:S02]  /*0140*/  VIADD R4, R3, 0xffffffe ;  /* 0x0ffffffe03047836 */ /* 0x002fe40000000000 */
[----:B------:R-:W-:-:S04]  /*0150*/  IMAD.MOV R3, RZ, RZ, -R12 ;  /* 0x000000ffff037224 */ /* 0x000fc800078e0a0c */
[----:B------:R1:W4:Y:S02]  /*0160*/  F2I.FTZ.U32.TRUNC.NTZ R5, R4 ;  /* 0x0000000400057305 */ /* 0x000324000021f000 */
[----:B-1----:R-:W-:Y:S02]  /*0170*/  IMAD.MOV.U32 R4, RZ, RZ, RZ ;  /* 0x000000ffff047224 */ /* 0x002fe400078e00ff */
[----:B----4-:R-:W-:-:S04]  /*0180*/  IMAD.MOV R11, RZ, RZ, -R5 ;  /* 0x000000ffff0b7224 */ /* 0x010fc800078e0a05 */
[----:B------:R-:W-:-:S04]  /*0190*/  IMAD R11, R11, R8, RZ ;  /* 0x000000080b0b7224 */ /* 0x000fc800078e02ff */
[----:B------:R-:W-:-:S06]  /*01a0*/  IMAD.HI.U32 R5, R5, R11, R4 ;  /* 0x0000000b05057227 */ /* 0x000fcc00078e0004 */
[----:B------:R-:W-:-:S04]  /*01b0*/  IMAD.HI.U32 R4, R5, R6, RZ ;  /* 0x0000000605047227 */ /* 0x000fc800078e00ff */
[----:B------:R-:W-:-:S04]  /*01c0*/  IMAD.HI.U32 R5, R5, R10, RZ ;  /* 0x0000000a05057227 */ /* 0x000fc800078e00ff */
[-C--:B------:R-:W-:Y:S02]  /*01d0*/  IMAD R6, R4, R3.reuse, R6 ;  /* 0x0000000304067224 */ /* 0x080fe400078e0206 */
[----:B------:R-:W-:Y:S02]  /*01e0*/  IMAD R5, R5, R3, R10 ;  /* 0x0000000305057224 */ /* 0x000fe400078e020a */
[----:B------:R-:W1:Y:S01]  /*01f0*/  S2R R3, SR_TID.X ;  /* 0x0000000000037919 */ /* 0x000e620000002100 */
[C---:B------:R-:W-:Y:S02]  /*0200*/  ISETP.GT.U32.AND P3, PT, R8.reuse, R6, PT ;  /* 0x000000060800720c */ /* 0x040fe40003f64070 */
[----:B------:R-:W-:-:S11]  /*0210*/  ISETP.GT.U32.AND P0, PT, R8, R5, PT ;  /* 0x000000050800720c */ /* 0x000fd60003f04070 */
[--C-:B------:R-:W-:Y:S02]  /*0220*/  @!P3 IMAD.IADD R6, R6, 0x1, -R8.reuse ;  /* 0x000000010606b824 */ /* 0x100fe400078e0a08 */
[----:B------:R-:W-:Y:S02]  /*0230*/  @!P0 IMAD.IADD R5, R5, 0x1, -R8 ;  /* 0x0000000105058824 */ /* 0x000fe400078e0a08 */
[----:B------:R-:W-:Y:S01]  /*0240*/  @!P3 VIADD R4, R4, 0x1 ;  /* 0x000000010404b836 */ /* 0x000fe20000000000 */
[----:B------:R-:W-:Y:S02]  /*0250*/  ISETP.GE.U32.AND P0, PT, R6, R8, PT ;  /* 0x000000080600720c */ /* 0x000fe40003f06070 */
[----:B------:R-:W-:Y:S02]  /*0260*/  ISETP.GT.U32.AND P1, PT, R8, R5, PT ;  /* 0x000000050800720c */ /* 0x000fe40003f24070 */
[----:B------:R-:W-:-:S09]  /*0270*/  ISETP.GE.AND P3, PT, R9, RZ, PT ;  /* 0x000000ff0900720c */ /* 0x000fd20003f66270 */
[----:B------:R-:W-:Y:S01]  /*0280*/  @P0 VIADD R4, R4, 0x1 ;  /* 0x0000000104040836 */ /* 0x000fe20000000000 */
[----:B------:R-:W-:Y:S01]  /*0290*/  ISETP.NE.AND P0, PT, R0, RZ, PT ;  /* 0x000000ff0000720c */ /* 0x000fe20003f05270 */
[----:B------:R-:W-:Y:S01]  /*02a0*/  @!P1 IMAD.IADD R5, R5, 0x1, -R8 ;  /* 0x0000000105059824 */ /* 0x000fe200078e0a08 */
[----:B------:R-:W-:Y:S01]  /*02b0*/  LOP3.LUT R0, RZ, R0, RZ, 0x33, !PT ;  /* 0x00000000ff007212 */ /* 0x000fe200078e33ff */
[----:B------:R-:W-:Y:S01]  /*02c0*/  @!P2 IMAD.MOV R4, RZ, RZ, -R4 ;  /* 0x000000ffff04a224 */ /* 0x000fe200078e0a04 */
[----:B-1----:R-:W-:Y:S01]  /*02d0*/  SHF.R.U32.HI R6, RZ, 0x1, R3 ;  /* 0x00000001ff067819 */ /* 0x002fe20000011603 */
[----:B------:R-:W-:-:S03]  /*02e0*/  @!P3 IMAD.MOV R5, RZ, RZ, -R5 ;  /* 0x000000ffff05b224 */ /* 0x000fc600078e0a05 */
[C---:B------:R-:W-:Y:S02]  /*02f0*/  SEL R4, R0.reuse, R4, !P0 ;  /* 0x0000000400047207 */ /* 0x040fe40004000000 */
[----:B------:R-:W-:Y:S02]  /*0300*/  SEL R7, R0, R5, !P0 ;  /* 0x0000000500077207 */ /* 0x000fe40004000000 */
[----:B------:R-:W-:Y:S01]  /*0310*/  SGXT.U32 R5, R6, 0x5 ;  /* 0x000000050605781a */ /* 0x000fe20000000000 */
[----:B------:R-:W-:Y:S02]  /*0320*/  IMAD.SHL.U32 R0, R4, 0x20, RZ ;  /* 0x0000002004007824 */ /* 0x000fe400078e00ff */
[----:B------:R-:W-:-:S03]  /*0330*/  IMAD R2, R2, 0x8, R7 ;  /* 0x0000000802027824 */ /* 0x000fc600078e0207 */
[-C--:B------:R-:W-:Y:S02]  /*0340*/  LOP3.LUT R7, R0, R5.reuse, RZ, 0xfc, !PT ;  /* 0x0000000500077212 */ /* 0x080fe400078efcff */
[----:B------:R-:W-:Y:S01]  /*0350*/  SHF.R.S32.HI R9, RZ, 0x1a, R2 ;  /* 0x0000001aff097819 */ /* 0x000fe20000011402 */
[----:B------:R-:W-:Y:S02]  /*0360*/  IMAD.SHL.U32 R2, R2, 0x20, RZ ;  /* 0x0000002002027824 */ /* 0x000fe400078e00ff */
[----:B------:R-:W-:Y:S01]  /*0370*/  IMAD.HI R4, R7, 0x2aaaaaab, RZ ;  /* 0x2aaaaaab07047827 */ /* 0x000fe200078e02ff */
[----:B------:R-:W-:Y:S02]  /*0380*/  SGXT R9, R9, 0x1 ;  /* 0x000000010909781a */ /* 0x000fe40000000200 */
[----:B------:R-:W-:Y:S02]  /*0390*/  LOP3.LUT R6, R2, R5, RZ, 0xfc, !PT ;  /* 0x0000000502067212 */ /* 0x000fe400078efcff */
[----:B------:R-:W-:-:S02]  /*03a0*/  SHF.R.U32.HI R11, RZ, 0x1f, R4 ;  /* 0x0000001fff0b7819 */ /* 0x000fc40000011604 */
[----:B------:R-:W-:Y:S02]  /*03b0*/  LEA.HI R9, R9, R6, RZ, 0xc ;  /* 0x0000000609097211 */ /* 0x000fe400078f60ff */
[----:B------:R-:W-:Y:S01]  /*03c0*/  LEA.HI R8, R4, R11, RZ, 0x17 ;  /* 0x0000000b04087211 */ /* 0x000fe200078fb8ff */
[----:B------:R-:W-:Y:S01]  /*03d0*/  IMAD.SHL.U32 R4, R3, 0x8, RZ ;  /* 0x0000000803047824 */ /* 0x000fe200078e00ff */
[----:B------:R-:W-:-:S03]  /*03e0*/  LOP3.LUT R9, R9, 0x3fff000, RZ, 0xc0, !PT ;  /* 0x03fff00009097812 */ /* 0x000fc600078ec0ff */
[----:B------:R-:W-:Y:S02]  /*03f0*/  IMAD R7, R8, -0xc00, R7 ;  /* 0xfffff40008077824 */ /* 0x000fe400078e0207 */
[----:B------:R-:W-:Y:S01]  /*0400*/  IMAD.IADD R9, R6, 0x1, -R9 ;  /* 0x0000000106097824 */ /* 0x000fe200078e0a09 */
[----:B------:R-:W-:-:S05]  /*0410*/  LOP3.LUT R6, R4, 0x8, RZ, 0xc0, !PT ;  /* 0x0000000804067812 */ /* 0x000fca00078ec0ff */
[--C-:B------:R-:W-:Y:S02]  /*0420*/  IMAD R9, R9, 0x40, R6.reuse ;  /* 0x0000004009097824 */ /* 0x100fe400078e0206 */
[----:B------:R-:W-:Y:S02]  /*0430*/  IMAD R7, R7, 0x40, R6 ;  /* 0x0000004007077824 */ /* 0x000fe400078e0206 */
[----:B--2---:R-:W-:-:S04]  /*0440*/  IMAD.WIDE R42, R9, 0x2, R42 ;  /* 0x00000002092a7825 */ /* 0x004fc800078e022a */
[----:B---3--:R-:W-:Y:S01]  /*0450*/  IMAD.WIDE R40, R7, 0x2, R40 ;  /* 0x0000000207287825 */ /* 0x008fe200078e0228 */
[----:B------:R-:W2:Y:S01]  /*0460*/  LDG.E.128 R8, desc[UR6][R42.64] ;  /* 0x000000062a087981 */ /* 0x000ea2000c1e1d00 */
[----:B------:R-:W-:Y:S06]  /*0470*/  BAR.SYNC.DEFER_BLOCKING 0x0 ;  /* 0x0000000000007b1d */ /* 0x000fec0000010000 */
[----:B------:R-:W3:Y:S02]  /*0480*/  LDG.E.128 R12, desc[UR6][R40.64] ;  /* 0x00000006280c7981 */ /* 0x000ee4000c1e1d00 */
[----:B------:R-:W1:Y:S01]  /*0490*/  S2UR UR5, SR_CgaCtaId ;  /* 0x00000000000579c3 */ /* 0x000e620000008800 */
[----:B------:R-:W-:Y:S01]  /*04a0*/  LOP3.LUT R4, R4, 0x8, R3, 0x48, !PT ;  /* 0x0000000804047812 */ /* 0x000fe200078e4803 */
[----:B------:R-:W-:Y:S01]  /*04b0*/  UMOV UR4, 0x400 ;  /* 0x0000040000047882 */ /* 0x000fe20000000000 */
[--C-:B------:R-:W-:Y:S01]  /*04c0*/  SHF.R.U32.HI R6, RZ, 0x3, R3.reuse ;  /* 0x00000003ff067819 */ /* 0x100fe20000011603 */
[----:B------:R-:W-:Y:S01]  /*04d0*/  IMAD.SHL.U32 R18, R3, 0x10, RZ ;  /* 0x0000001003127824 */ /* 0x000fe200078e00ff */
[--C-:B------:R-:W-:Y:S01]  /*04e0*/  SHF.R.U32.HI R16, RZ, 0x2, R3.reuse ;  /* 0x00000002ff107819 */ /* 0x100fe20000011603 */
[----:B------:R-:W-:Y:S01]  /*04f0*/  IMAD R4, R5, 0x10, R4 ;  /* 0x0000001005047824 */ /* 0x000fe200078e0204 */
[----:B------:R-:W-:-:S02]  /*0500*/  SHF.R.U32.HI R7, RZ, 0x4, R3 ;  /* 0x00000004ff077819 */ /* 0x000fc40000011603 */
[----:B------:R-:W-:Y:S02]  /*0510*/  SGXT.U32 R6, R6, 0x1 ;  /* 0x000000010606781a */ /* 0x000fe40000000000 */
[----:B------:R-:W-:Y:S02]  /*0520*/  SGXT.U32 R16, R16, 0x1 ;  /* 0x000000011010781a */ /* 0x000fe40000000000 */
[----:B------:R-:W-:Y:S02]  /*0530*/  SHF.R.U32.HI R17, RZ, 0x4, R3 ;  /* 0x00000004ff117819 */ /* 0x000fe40000011603 */
[----:B------:R-:W-:Y:S02]  /*0540*/  SGXT.U32 R7, R7, 0x1 ;  /* 0x000000010707781a */ /* 0x000fe40000000000 */
[----:B------:R-:W-:Y:S02]  /*0550*/  LOP3.LUT R3, R6, R16, RZ, 0x3c, !PT ;  /* 0x0000001006037212 */ /* 0x000fe400078e3cff */
[----:B------:R-:W-:-:S02]  /*0560*/  LOP3.LUT R17, R6, 0x2, R17, 0xf8, !PT ;  /* 0x0000000206117812 */ /* 0x000fc400078ef811 */
[C---:B------:R-:W-:Y:S01]  /*0570*/  LOP3.LUT R16, R7.reuse, R16, RZ, 0x3c, !PT ;  /* 0x0000001007107212 */ /* 0x040fe200078e3cff */
[----:B------:R-:W-:Y:S01]  /*0580*/  IMAD.SHL.U32 R7, R7, 0x80, RZ ;  /* 0x0000008007077824 */ /* 0x000fe200078e00ff */
[----:B------:R-:W-:Y:S01]  /*0590*/  LOP3.LUT R6, R18, 0x70, RZ, 0xe2, !PT ;  /* 0x0000007012067812 */ /* 0x000fe200078ee2ff */
[----:B-1----:R-:W-:Y:S01]  /*05a0*/  UPRMT UR4, UR5, 0x654, UR4 ;  /* 0x0000065405047896 */ /* 0x002fe20008000004 */
[----:B------:R-:W-:Y:S02]  /*05b0*/  IMAD.SHL.U32 R17, R17, 0x80, RZ ;  /* 0x0000008011117824 */ /* 0x000fe400078e00ff */
[----:B------:R-:W-:Y:S02]  /*05c0*/  IMAD.SHL.U32 R16, R16, 0x8, RZ ;  /* 0x0000000810107824 */ /* 0x000fe400078e00ff */
[----:B------:R-:W-:Y:S01]  /*05d0*/  IMAD.SHL.U32 R3, R3, 0x8, RZ ;  /* 0x0000000803037824 */ /* 0x000fe200078e00ff */
[----:B------:R-:W-:Y:S02]  /*05e0*/  LEA R45, R4, UR4, 0x1 ;  /* 0x00000004042d7c11 */ /* 0x000fe4000f8e08ff */
[----:B------:R-:W-:-:S02]  /*05f0*/  LOP3.LUT R16, R6, R17, R16, 0xfe, !PT ;  /* 0x0000001106107212 */ /* 0x000fc400078efe10 */
[----:B------:R-:W-:Y:S02]  /*0600*/  LOP3.LUT R3, R6, R3, R7, 0xfe, !PT ;  /* 0x0000000306037212 */ /* 0x000fe400078efe07 */
[----:B------:R-:W-:Y:S02]  /*0610*/  LEA R44, R16, UR4, 0x1 ;  /* 0x00000004102c7c11 */ /* 0x000fe4000f8e08ff */
[----:B------:R-:W-:Y:S01]  /*0620*/  LEA R3, R3, UR4, 0x1 ;  /* 0x0000000403037c11 */ /* 0x000fe2000f8e08ff */
[----:B--2---:R-:W-:Y:S04]  /*0630*/  STS.128 [R45], R8 ;  /* 0x000000082d007388 */ /* 0x004fe80000000c00 */
[----:B---3--:R-:W-:Y:S01]  /*0640*/  STS.128 [R45+0x400], R12 ;  /* 0x0004000c2d007388 */ /* 0x008fe20000000c00 */
[----:B------:R-:W-:Y:S06]  /*0650*/  BAR.SYNC.DEFER_BLOCKING 0x0 ;  /* 0x0000000000007b1d */ /* 0x000fec0000010000 */
[----:B------:R-:W-:Y:S04]  /*0660*/  LDSM.16.M88.4 R4, [R44] ;  /* 0x000000002c04783b */ /* 0x000fe80000000200 */
[----:B------:R-:W1:Y:S04]  /*0670*/  LDSM.16.M88.4 R24, [R3+0x400] ;  /* 0x000400000318783b */ /* 0x000e680000000200 */
[----:B------:R-:W2:Y:S04]  /*0680*/  LDSM.16.M88.4 R28, [R3+0x600] ;  /* 0x00060000031c783b */ /* 0x000ea80000000200 */
[----:B------:R-:W3:Y:S01]  /*0690*/  LDG.E.128 R32, desc[UR6][R42.64+0x20] ;  /* 0x000020062a207981 */ /* 0x000ee2000c1e1d00 */
[----:B------:R-:W-:Y:S06]  /*06a0*/  BAR.SYNC.DEFER_BLOCKING 0x0 ;  /* 0x0000000000007b1d */ /* 0x000fec0000010000 */
[----:B------:R-:W4:Y:S01]  /*06b0*/  LDG.E.128 R36, desc[UR6][R40.64+0x20] ;  /* 0x0000200628247981 */ /* 0x000f22000c1e1d00 */
[----:B-1----:R-:W-:Y:S06]  /*06c0*/  HMMA.16816.F32.BF16 R20, R4, R24, RZ ;  /* 0x000000180414723c */ /* 0x002fec00000418ff */
[----:B------:R-:W-:Y:S06]  /*06d0*/  HMMA.16816.F32.BF16 R24, R4, R26, RZ ;  /* 0x0000001a0418723c */ /* 0x000fec00000418ff */
[----:B--2---:R-:W-:Y:S06]  /*06e0*/  HMMA.16816.F32.BF16 R12, R4, R28, RZ ;  /* 0x0000001c040c723c */ /* 0x004fec00000418ff */
[----:B------:R-:W-:Y:S01]  /*06f0*/  HMMA.16816.F32.BF16 R4, R4, R30, RZ ;  /* 0x0000001e0404723c */ /* 0x000fe200000418ff */
[----:B---3--:R1:W-:Y:S04]  /*0700*/  STS.128 [R45], R32 ;  /* 0x000000202d007388 */ /* 0x0083e80000000c00 */
[----:B----4-:R-:W-:Y:S01]  /*0710*/  STS.128 [R45+0x400], R36 ;  /* 0x000400242d007388 */ /* 0x010fe20000000c00 */
[----:B------:R-:W-:Y:S06]  /*0720*/  BAR.SYNC.DEFER_BLOCKING 0x0 ;  /* 0x0000000000007b1d */ /* 0x000fec0000010000 */
[----:B------:R-:W-:Y:S04]  /*0730*/  LDSM.16.M88.4 R16, [R44] ;  /* 0x000000002c10783b */ /* 0x000fe80000000200 */
[----:B------:R-:W2:Y:S04]  /*0740*/  LDSM.16.M88.4 R8, [R3+0x400] ;  /* 0x000400000308783b */ /* 0x000ea80000000200 */
[----:B-1----:R-:W3:Y:S01]  /*0750*/  LDG.E.128 R32, desc[UR6][R42.64+0x40] ;  /* 0x000040062a207981 */ /* 0x002ee2000c1e1d00 */
[----:B--2---:R-:W-:Y:S06]  /*0760*/  HMMA.16816.F32.BF16 R20, R16, R8, R20 ;  /* 0x000000081014723c */ /* 0x004fec0000041814 */
[----:B------:R-:W-:Y:S01]  /*0770*/  HMMA.16816.F32.BF16 R8, R16, R10, R24 ;  /* 0x0000000a1008723c */ /* 0x000fe20000041818 */
[----:B------:R-:W1:Y:S01]  /*0780*/  LDSM.16.M88.4 R24, [R3+0x600] ;  /* 0x000600000318783b */ /* 0x000e620000000200 */
[----:B------:R-:W-:Y:S06]  /*0790*/  BAR.SYNC.DEFER_BLOCKING 0x0 ;  /* 0x0000000000007b1d */ /* 0x000fec0000010000 */
[----:B------:R-:W2:Y:S01]  /*07a0*/  LDG.E.128 R36, desc[UR6][R40.64+0x40] ;  /* 0x0000400628247981 */ /* 0x000ea2000c1e1d00 */
[----:B-1----:R-:W-:Y:S06]  /*07b0*/  HMMA.16816.F32.BF16 R12, R16, R24, R12 ;  /* 0x00000018100c723c */ /* 0x002fec000004180c */
[----:B------:R-:W-:Y:S01]  /*07c0*/  HMMA.16816.F32.BF16 R16, R16, R26, R4 ;  /* 0x0000001a1010723c */ /* 0x000fe20000041804 */
[----:B---3--:R-:W-:Y:S04]  /*07d0*/  STS.128 [R45], R32 ;  /* 0x000000202d007388 */ /* 0x008fe80000000c00 */
[----:B--2---:R-:W-:Y:S01]  /*07e0*/  STS.128 [R45+0x400], R36 ;  /* 0x000400242d007388 */ /* 0x004fe20000000c00 */
[----:B------:R-:W-:Y:S06]  /*07f0*/  BAR.SYNC.DEFER_BLOCKING 0x0 ;  /* 0x0000000000007b1d */ /* 0x000fec0000010000 */
[----:B------:R-:W-:Y:S04]  /*0800*/  LDSM.16.M88.4 R24, [R44] ;  /* 0x000000002c18783b */ /* 0x000fe80000000200 */
[----:B------:R-:W1:Y:S04]  /*0810*/  LDSM.16.M88.4 R4, [R3+0x400] ;  /* 0x000400000304783b */ /* 0x000e680000000200 */
[----:B------:R-:W2:Y:S01]  /*0820*/  LDG.E.128 R28, desc[UR6][R42.64+0x60] ;  /* 0x000060062a1c7981 */ /* 0x000ea2000c1e1d00 */
[----:B-1----:R-:W-:Y:S06]  /*0830*/  HMMA.16816.F32.BF16 R20, R24, R4, R20 ;  /* 0x000000041814723c */ /* 0x002fec0000041814 */
[----:B------:R-:W-:Y:S01]  /*0840*/  HMMA.16816.F32.BF16 R8, R24, R6, R8 ;  /* 0x000000061808723c */ /* 0x000fe20000041808 */
[----:B------:R-:W1:Y:S01]  /*0850*/  LDSM.16.M88.4 R4, [R3+0x600] ;  /* 0x000600000304783b */ /* 0x000e620000000200 */
[----:B------:R-:W-:Y:S06]  /*0860*/  BAR.SYNC.DEFER_BLOCKING 0x0 ;  /* 0x0000000000007b1d */ /* 0x000fec0000010000 */
[----:B------:R-:W3:Y:S01]  /*0870*/  LDG.E.128 R32, desc[UR6][R40.64+0x60] ;  /* 0x0000600628207981 */ /* 0x000ee2000c1e1d00 */
[----:B-1----:R-:W-:Y:S06]  /*0880*/  HMMA.16816.F32.BF16 R12, R24, R4, R12 ;  /* 0x00000004180c723c */ /* 0x002fec000004180c */
[----:B------:R-:W-:Y:S01]  /*0890*/  HMMA.16816.F32.BF16 R16, R24, R6, R16 ;  /* 0x000000061810723c */ /* 0x000fe20000041810 */
[----:B------:R-:W1:Y:S01]  /*08a0*/  S2R R24, SR_TID.X ;  /* 0x0000000000187919 */ /* 0x000e620000002100 */
[----:B------:R-:W4:Y:S01]  /*08b0*/  S2UR UR4, SR_CgaCtaId ;  /* 0x00000000000479c3 */ /* 0x000f220000008800 */
[----:B------:R-:W-:-:S02]  /*08c0*/  UMOV UR5, 0x400 ;  /* 0x0000040000057882 */ /* 0x000fc40000000000 */
[----:B----4-:R-:W-:Y:S01]  /*08d0*/  UPRMT UR4, UR4, 0x654, UR5 ;  /* 0x0000065404047896 */ /* 0x010fe20008000005 */
[----:B--2---:R-:W-:Y:S04]  /*08e0*/  STS.128 [R45], R28 ;  /* 0x0000001c2d007388 */ /* 0x004fe80000000c00 */
[----:B---3--:R-:W-:Y:S01]  /*08f0*/  STS.128 [R45+0x400], R32 ;  /* 0x000400202d007388 */ /* 0x008fe20000000c00 */
[----:B------:R-:W-:Y:S06]  /*0900*/  BAR.SYNC.DEFER_BLOCKING 0x0 ;  /* 0x0000000000007b1d */ /* 0x000fec0000010000 */
[----:B------:R-:W-:Y:S04]  /*0910*/  LDSM.16.M88.4 R36, [R44] ;  /* 0x000000002c24783b */ /* 0x000fe80000000200 */
[----:B------:R-:W2:Y:S04]  /*0920*/  LDSM.16.M88.4 R40, [R3+0x400] ;  /* 0x000400000328783b */ /* 0x000ea80000000200 */
[----:B------:R1:W3:Y:S02]  /*0930*/  LDSM.16.M88.4 R4, [R3+0x600] ;  /* 0x000600000304783b */ /* 0x0002e40000000200 */
[----:B-1----:R-:W-:Y:S01]  /*0940*/  LOP3.LUT R3, R24, 0x3, RZ, 0xc0, !PT ;  /* 0x0000000318037812 */ /* 0x002fe200078ec0ff */
[----:B--2---:R-:W-:Y:S06]  /*0950*/  HMMA.16816.F32.BF16 R8, R36, R42, R8 ;  /* 0x0000002a2408723c */ /* 0x004fec0000041808 */
[----:B------:R-:W-:Y:S06]  /*0960*/  HMMA.16816.F32.BF16 R20, R36, R40, R20 ;  /* 0x000000282414723c */ /* 0x000fec0000041814 */
[----:B---3--:R-:W-:Y:S06]  /*0970*/  HMMA.16816.F32.BF16 R12, R36, R4, R12 ;  /* 0x00000004240c723c */ /* 0x008fec000004180c */
[----:B------:R-:W-:Y:S01]  /*0980*/  HMMA.16816.F32.BF16 R16, R36, R6, R16 ;  /* 0x000000062410723c */ /* 0x000fe20000041810 */
[----:B------:R-:W-:-:S02]  /*0990*/  SHF.R.U32.HI R4, RZ, 0x5, R24 ;  /* 0x00000005ff047819 */ /* 0x000fc40000011618 */
[----:B------:R-:W-:Y:S02]  /*09a0*/  LOP3.LUT R5, R24, 0x1f, RZ, 0xc0, !PT ;  /* 0x0000001f18057812 */ /* 0x000fe400078ec0ff */
[----:B------:R-:W-:Y:S02]  /*09b0*/  LOP3.LUT R4, R4, 0x1, RZ, 0xc0, !PT ;  /* 0x0000000104047812 */ /* 0x000fe400078ec0ff */
[----:B------:R-:W-:-:S05]  /*09c0*/  SHF.R.U32.HI R5, RZ, 0x2, R5 ;  /* 0x00000002ff057819 */ /* 0x000fca0000011605 */
[C-C-:B------:R-:W-:Y:S02]  /*09d0*/  IMAD R6, R4.reuse, 0x10, R5.reuse ;  /* 0x0000001004067824 */ /* 0x140fe400078e0205 */
[----:B------:R-:W-:Y:S02]  /*09e0*/  IMAD R4, R4, 0x8, R5 ;  /* 0x0000000804047824 */ /* 0x000fe400078e0205 */
[--C-:B------:R-:W-:Y:S01]  /*09f0*/  IMAD R6, R6, 0x14, R3.reuse ;  /* 0x0000001406067824 */ /* 0x100fe200078e0203 */
[----:B------:R-:W-:Y:S01]  /*0a00*/  F2FP.BF16.F32.PACK_AB R11, R11, R10 ;  /* 0x0000000a0b0b723e */ /* 0x000fe200000010ff */
[----:B------:R-:W-:Y:S01]  /*0a10*/  IMAD R4, R4, 0x5, R3 ;  /* 0x0000000504047824 */ /* 0x000fe200078e0203 */
[----:B------:R-:W-:Y:S02]  /*0a20*/  F2FP.BF16.F32.PACK_AB R21, R21, R20 ;  /* 0x000000141515723e */ /* 0x000fe400000010ff */
[----:B------:R-:W-:Y:S02]  /*0a30*/  F2FP.BF16.F32.PACK_AB R23, R23, R22 ;  /* 0x000000161717723e */ /* 0x000fe400000010ff */
[----:B------:R-:W-:-:S02]  /*0a40*/  F2FP.BF16.F32.PACK_AB R3, R9, R8 ;  /* 0x000000080903723e */ /* 0x000fc400000010ff */
[----:B------:R-:W-:Y:S02]  /*0a50*/  F2FP.BF16.F32.PACK_AB R13, R13, R12 ;  /* 0x0000000c0d0d723e */ /* 0x000fe400000010ff */
[----:B------:R-:W-:Y:S01]  /*0a60*/  LEA R10, R6, UR4, 0x2 ;  /* 0x00000004060a7c11 */ /* 0x000fe2000f8e10ff */
[----:B------:R-:W-:Y:S01]  /*0a70*/  BAR.SYNC.DEFER_BLOCKING 0x0 ;  /* 0x0000000000007b1d */ /* 0x000fe20000010000 */
[----:B------:R-:W-:Y:S02]  /*0a80*/  F2FP.BF16.F32.PACK_AB R15, R15, R14 ;  /* 0x0000000e0f0f723e */ /* 0x000fe400000010ff */
[----:B------:R-:W-:Y:S02]  /*0a90*/  F2FP.BF16.F32.PACK_AB R17, R17, R16 ;  /* 0x000000101111723e */ /* 0x000fe400000010ff */
[----:B------:R-:W-:Y:S01]  /*0aa0*/  F2FP.BF16.F32.PACK_AB R19, R19, R18 ;  /* 0x000000121313723e */ /* 0x000fe200000010ff */
[----:B------:R-:W-:Y:S02]  /*0ab0*/  IMAD.SHL.U32 R4, R4, 0x8, RZ ;  /* 0x0000000804047824 */ /* 0x000fe400078e00ff */
[----:B------:R-:W1:Y:S01]  /*0ac0*/  LDC.64 R8, c[0x0][0x220] ;  /* 0x00008800ff087b82 */ /* 0x000e620000000a00 */
[----:B------:R2:W-:Y:S04]  /*0ad0*/  STS [R10], R21 ;  /* 0x000000150a007388 */ /* 0x0005e80000000800 */
[----:B------:R-:W-:Y:S04]  /*0ae0*/  STS [R10+0x280], R23 ;  /* 0x000280170a007388 */ /* 0x000fe80000000800 */
[----:B------:R3:W-:Y:S04]  /*0af0*/  STS [R10+0x10], R3 ;  /* 0x000010030a007388 */ /* 0x0007e80000000800 */
[----:B------:R4:W-:Y:S04]  /*0b00*/  STS [R10+0x290], R11 ;  /* 0x0002900b0a007388 */ /* 0x0009e80000000800 */
[----:B------:R-:W-:Y:S04]  /*0b10*/  STS [R10+0x20], R13 ;  /* 0x0000200d0a007388 */ /* 0x000fe80000000800 */
[----:B------:R-:W-:Y:S04]  /*0b20*/  STS [R10+0x2a0], R15 ;  /* 0x0002a00f0a007388 */ /* 0x000fe80000000800 */
[----:B------:R-:W-:Y:S04]  /*0b30*/  STS [R10+0x30], R17 ;  /* 0x000030110a007388 */ /* 0x000fe80000000800 */
[----:B------:R-:W-:Y:S01]  /*0b40*/  STS [R10+0x2b0], R19 ;  /* 0x0002b0130a007388 */ /* 0x000fe20000000800 */
[----:B------:R-:W-:Y:S01]  /*0b50*/  LEA R12, R4, UR4, 0x1 ;  /* 0x00000004040c7c11 */ /* 0x000fe2000f8e08ff */
[----:B------:R-:W-:Y:S01]  /*0b60*/  BAR.SYNC.DEFER_BLOCKING 0x0 ;  /* 0x0000000000007b1d */ /* 0x000fe20000010000 */
[----:B------:R-:W-:Y:S01]  /*0b70*/  SHF.R.U32.HI R14, RZ, 0x2, R24 ;  /* 0x00000002ff0e7819 */ /* 0x000fe20000011618 */
[----:B--2---:R-:W-:-:S03]  /*0b80*/  IMAD.SHL.U32 R21, R24, 0x8, RZ ;  /* 0x0000000818157824 */ /* 0x004fc600078e00ff */
[----:B---3--:R-:W-:Y:S01]  /*0b90*/  SGXT.U32 R3, R14, 0x4 ;  /* 0x000000040e03781a */ /* 0x008fe20000000000 */
[----:B------:R-:W2:Y:S01]  /*0ba0*/  LDS.128 R4, [R12] ;  /* 0x000000000c047984 */ /* 0x000ea20000000c00 */
[----:B------:R-:W-:Y:S02]  /*0bb0*/  LOP3.LUT R0, R0, 0x18, R21, 0xf8, !PT ;  /* 0x0000001800007812 */ /* 0x000fe400078ef815 */
[----:B------:R-:W-:Y:S02]  /*0bc0*/  LOP3.LUT R3, R3, R2, RZ, 0xfc, !PT ;  /* 0x0000000203037212 */ /* 0x000fe400078efcff */
[----:B------:R-:W-:Y:S02]  /*0bd0*/  ISETP.GE.AND P0, PT, R0, 0xc00, PT ;  /* 0x00000c000000780c */ /* 0x000fe40003f06270 */
[C---:B------:R-:W-:Y:S02]  /*0be0*/  LOP3.LUT R2, R3.reuse, 0x10, RZ, 0xfc, !PT ;  /* 0x0000001003027812 */ /* 0x040fe400078efcff */
[----:B------:R-:W-:-:S02]  /*0bf0*/  ISETP.LT.AND P1, PT, R3, 0x1000, !P0 ;  /* 0x000010000300780c */ /* 0x000fc40004721270 */
[----:B------:R-:W-:Y:S01]  /*0c00*/  ISETP.LT.AND P0, PT, R2, 0x1000, !P0 ;  /* 0x000010000200780c */ /* 0x000fe20004701270 */
[----:B----4-:R-:W-:-:S04]  /*0c10*/  IMAD R11, R3, 0xc00, R0 ;  /* 0x00000c00030b7824 */ /* 0x010fc800078e0200 */
[----:B-1----:R-:W-:-:S06]  /*0c20*/  IMAD.WIDE R2, R11, 0x2, R8 ;  /* 0x000000020b027825 */ /* 0x002fcc00078e0208 */
[----:B--2---:R1:W-:Y:S02]  /*0c30*/  @P1 STG.E.128 desc[UR6][R2.64], R4 ;  /* 0x0000000402001986 */ /* 0x0043e4000c101d06 */
[----:B------:R-:W-:Y:S05]  /*0c40*/  @!P0 EXIT ;  /* 0x000000000000894d */ /* 0x000fea0003800000 */
[----:B------:R-:W0:Y:S01]  /*0c50*/  LDS.128 R12, [R12+0x500] ;  /* 0x000500000c0c7984 */ /* 0x000e220000000c00 */
[----:B------:R-:W-:-:S04]  /*0c60*/  VIADD R11, R11, 0xc000 ;  /* 0x0000c0000b0b7836 */ /* 0x000fc80000000000 */
[----:B------:R-:W-:-:S05]  /*0c70*/  IMAD.WIDE R8, R11, 0x2, R8 ;  /* 0x000000020b087825 */ /* 0x000fca00078e0208 */
[----:B0-----:R-:W-:Y:S01]  /*0c80*/  STG.E.128 desc[UR6][R8.64], R12 ;  /* 0x0000000c08007986 */ /* 0x001fe2000c101d06 */
[----:B------:R-:W-:Y:S05]  /*0c90*/  EXIT ;  /* 0x000000000000794d */ /* 0x000fea0003800000 */
.L_x_0:
[----:B------:R-:W-:-:S00]  /*0ca0*/  BRA `(.L_x_0) ;  /* 0xfffffffc00fc7947 */ /* 0x000fc0000383ffff */
[----:B------:R-:W-:-:S00]  /*0cb0*/  NOP ;  /* 0x0000000000007918 */ /* 0x000fc00000000000 */
        /* <DEDUP_REMOVED lines=12> */
.L_x_1:


//--------------------- .nv.shared.triton_mm      --------------------------
	.section	.nv.shared.triton_mm,"aw",@nobits
	.sectionflags	@""
	.align	16
	.zero		1024


//--------------------- .nv.constant0.triton_mm   --------------------------
	.section	.nv.constant0.triton_mm,"a",@progbits
	.sectionflags	@""
	.align	4
.nv.constant0.triton_mm:
	.zero		552
